//
// Generated by NVIDIA NVVM Compiler
//
// Compiler Build ID: CL-36424714
// Cuda compilation tools, release 13.0, V13.0.88
// Based on NVVM 20.0.0
//

.version 9.0
.target sm_100
.address_size 64

	// .globl	_Z17reduce_sum_kernelPfiS_
// _ZZ17reduce_sum_kernelPfiS_E4smem has been demoted

.visible .entry _Z17reduce_sum_kernelPfiS_(
	.param .u64 .ptr .align 1 _Z17reduce_sum_kernelPfiS__param_0,
	.param .u32 _Z17reduce_sum_kernelPfiS__param_1,
	.param .u64 .ptr .align 1 _Z17reduce_sum_kernelPfiS__param_2
)
{
	.reg .pred 	%p<10>;
	.reg .b32 	%r<8>;
	.reg .b32 	%f<34>;
	.reg .b64 	%rd<9>;
	// demoted variable
	.shared .align 4 .b8 _ZZ17reduce_sum_kernelPfiS_E4smem[1024];
	ld.param.u64 	%rd2, [_Z17reduce_sum_kernelPfiS__param_0];
	ld.param.u64 	%rd1, [_Z17reduce_sum_kernelPfiS__param_2];
	mov.u32 	%r1, %ctaid.x;
	mov.u32 	%r4, %ntid.x;
	mov.u32 	%r2, %tid.x;
	mad.lo.s32 	%r5, %r1, %r4, %r2;
	shl.b32 	%r6, %r2, 2;
	mov.u32 	%r7, _ZZ17reduce_sum_kernelPfiS_E4smem;
	add.s32 	%r3, %r7, %r6;
	cvta.to.global.u64 	%rd3, %rd2;
	mul.wide.s32 	%rd4, %r5, 4;
	add.s64 	%rd5, %rd3, %rd4;
	ld.global.f32 	%f1, [%rd5];
	add.f32 	%f2, %f1, 0f00000000;
	ld.global.f32 	%f3, [%rd5+4];
	add.f32 	%f4, %f3, %f2;
	ld.global.f32 	%f5, [%rd5+8];
	add.f32 	%f6, %f5, %f4;
	ld.global.f32 	%f7, [%rd5+12];
	add.f32 	%f8, %f7, %f6;
	st.shared.f32 	[%r3], %f8;
	bar.sync 	0;
	setp.gt.u32 	%p1, %r2, 127;
	@%p1 bra 	$L__BB0_2;
	ld.shared.f32 	%f9, [%r3+512];
	ld.shared.f32 	%f10, [%r3];
	add.f32 	%f11, %f9, %f10;
	st.shared.f32 	[%r3], %f11;
$L__BB0_2:
	bar.sync 	0;
	setp.gt.u32 	%p2, %r2, 63;
	@%p2 bra 	$L__BB0_4;
	ld.shared.f32 	%f12, [%r3+256];
	ld.shared.f32 	%f13, [%r3];
	add.f32 	%f14, %f12, %f13;
	st.shared.f32 	[%r3], %f14;
$L__BB0_4:
	bar.sync 	0;
	setp.gt.u32 	%p3, %r2, 31;
	@%p3 bra 	$L__BB0_6;
	ld.shared.f32 	%f15, [%r3+128];
	ld.shared.f32 	%f16, [%r3];
	add.f32 	%f17, %f15, %f16;
	st.shared.f32 	[%r3], %f17;
$L__BB0_6:
	bar.sync 	0;
	setp.gt.u32 	%p4, %r2, 15;
	@%p4 bra 	$L__BB0_8;
	ld.shared.f32 	%f18, [%r3+64];
	ld.shared.f32 	%f19, [%r3];
	add.f32 	%f20, %f18, %f19;
	st.shared.f32 	[%r3], %f20;
$L__BB0_8:
	bar.sync 	0;
	setp.gt.u32 	%p5, %r2, 7;
	@%p5 bra 	$L__BB0_10;
	ld.shared.f32 	%f21, [%r3+32];
	ld.shared.f32 	%f22, [%r3];
	add.f32 	%f23, %f21, %f22;
	st.shared.f32 	[%r3], %f23;
$L__BB0_10:
	bar.sync 	0;
	setp.gt.u32 	%p6, %r2, 3;
	@%p6 bra 	$L__BB0_12;
	ld.shared.f32 	%f24, [%r3+16];
	ld.shared.f32 	%f25, [%r3];
	add.f32 	%f26, %f24, %f25;
	st.shared.f32 	[%r3], %f26;
$L__BB0_12:
	bar.sync 	0;
	setp.gt.u32 	%p7, %r2, 1;
	@%p7 bra 	$L__BB0_14;
	ld.shared.f32 	%f27, [%r3+8];
	ld.shared.f32 	%f28, [%r3];
	add.f32 	%f29, %f27, %f28;
	st.shared.f32 	[%r3], %f29;
$L__BB0_14:
	bar.sync 	0;
	setp.ne.s32 	%p8, %r2, 0;
	@%p8 bra 	$L__BB0_16;
	ld.shared.f32 	%f30, [_ZZ17reduce_sum_kernelPfiS_E4smem+4];
	ld.shared.f32 	%f31, [%r3];
	add.f32 	%f32, %f30, %f31;
	st.shared.f32 	[%r3], %f32;
$L__BB0_16:
	setp.ne.s32 	%p9, %r2, 0;
	bar.sync 	0;
	@%p9 bra 	$L__BB0_18;
	ld.shared.f32 	%f33, [_ZZ17reduce_sum_kernelPfiS_E4smem];
	cvta.to.global.u64 	%rd6, %rd1;
	mul.wide.u32 	%rd7, %r1, 4;
	add.s64 	%rd8, %rd6, %rd7;
	st.global.f32 	[%rd8], %f33;
$L__BB0_18:
	ret;

}


// ===== COMPILED SASS (sm_100) =====

	.target	sm_100

	.elftype	@"ET_EXEC"


//--------------------- .note.nv.tkinfo           --------------------------
	.section	.note.nv.tkinfo,"",@"SHT_NOTE"
	.sectionflags	@"SHF_NOTE_NV_TKINFO"
	.tkinfo
        /*0018*/ 	.word	0x00000002
        /*0030*/ 	.string	""
        /*0030*/ 	.string	"ptxas"
        /*0030*/ 	.string	"Cuda compilation tools, release 13.0, V13.0.88"
        /*0030*/ 	.string	"Build cuda_13.0.r13.0/compiler.36424714_0"
        /*0030*/ 	.string	"-arch sm_100 -m 64 "



//--------------------- .note.nv.cuinfo           --------------------------
	.section	.note.nv.cuinfo,"",@"SHT_NOTE"
	.sectionflags	@"SHF_NOTE_NV_CUINFO"
        /*0018*/ 	.short	0x0002
        /*001a*/ 	.short	0x0064
        /*001c*/ 	.short	0x0082
	.zero		2


//--------------------- .nv.info                  --------------------------
	.section	.nv.info,"",@"SHT_CUDA_INFO"
	.align	4


	//----- nvinfo : EIATTR_REGCOUNT
	.align		4
        /*0000*/ 	.byte	0x04, 0x2f
        /*0002*/ 	.short	(.L_1 - .L_0)
	.align		4
.L_0:
        /*0004*/ 	.word	index@(_Z17reduce_sum_kernelPfiS_)
        /*0008*/ 	.word	0x0000000c


	//----- nvinfo : EIATTR_FRAME_SIZE
	.align		4
.L_1:
        /*000c*/ 	.byte	0x04, 0x11
        /*000e*/ 	.short	(.L_3 - .L_2)
	.align		4
.L_2:
        /*0010*/ 	.word	index@(_Z17reduce_sum_kernelPfiS_)
        /*0014*/ 	.word	0x00000000


	//----- nvinfo : EIATTR_MIN_STACK_SIZE
	.align		4
.L_3:
        /*0018*/ 	.byte	0x04, 0x12
        /*001a*/ 	.short	(.L_5 - .L_4)
	.align		4
.L_4:
        /*001c*/ 	.word	index@(_Z17reduce_sum_kernelPfiS_)
        /*0020*/ 	.word	0x00000000
.L_5:


//--------------------- .nv.compat                --------------------------
	.section	.nv.compat,"",@"SHT_CUDA_COMPAT_INFO"
	.align	4
        /*0000*/ 	.byte	0x02, 0x09, 0x00, 0x00, 0x02, 0x02, 0x01, 0x00, 0x02, 0x05, 0x05, 0x00, 0x03, 0x07, 0x01, 0x01
        /*0010*/ 	.byte	0x02, 0x03, 0x00, 0x00, 0x02, 0x06, 0x01, 0x00, 0x04, 0x0b, 0x08, 0x00, 0x09, 0x00, 0x00, 0x00
        /*0020*/ 	.byte	0x00, 0x00, 0x00, 0x00


//--------------------- .nv.info._Z17reduce_sum_kernelPfiS_ --------------------------
	.section	.nv.info._Z17reduce_sum_kernelPfiS_,"",@"SHT_CUDA_INFO"
	.sectionflags	@""
	.align	4


	//----- nvinfo : EIATTR_CUDA_API_VERSION
	.align		4
        /*0000*/ 	.byte	0x04, 0x37
        /*0002*/ 	.short	(.L_7 - .L_6)
.L_6:
        /*0004*/ 	.word	0x00000082


	//----- nvinfo : EIATTR_KPARAM_INFO
	.align		4
.L_7:
        /*0008*/ 	.byte	0x04, 0x17
        /*000a*/ 	.short	(.L_9 - .L_8)
.L_8:
        /*000c*/ 	.word	0x00000000
        /*0010*/ 	.short	0x0002
        /*0012*/ 	.short	0x0010
        /*0014*/ 	.byte	0x00, 0xf5, 0x21, 0x00


	//----- nvinfo : EIATTR_KPARAM_INFO
	.align		4
.L_9:
        /*0018*/ 	.byte	0x04, 0x17
        /*001a*/ 	.short	(.L_11 - .L_10)
.L_10:
        /*001c*/ 	.word	0x00000000
        /*0020*/ 	.short	0x0001
        /*0022*/ 	.short	0x0008
        /*0024*/ 	.byte	0x00, 0xf0, 0x11, 0x00


	//----- nvinfo : EIATTR_KPARAM_INFO
	.align		4
.L_11:
        /*0028*/ 	.byte	0x04, 0x17
        /*002a*/ 	.short	(.L_13 - .L_12)
.L_12:
        /*002c*/ 	.word	0x00000000
        /*0030*/ 	.short	0x0000
        /*0032*/ 	.short	0x0000
        /*0034*/ 	.byte	0x00, 0xf5, 0x21, 0x00


	//----- nvinfo : EIATTR_SPARSE_MMA_MASK
	.align		4
.L_13:
        /*0038*/ 	.byte	0x03, 0x50
        /*003a*/ 	.short	0x0000


	//----- nvinfo : EIATTR_MAXREG_COUNT
	.align		4
        /*003c*/ 	.byte	0x03, 0x1b
        /*003e*/ 	.short	0x00ff


	//----- nvinfo : EIATTR_NUM_BARRIERS
	.align		4
        /*0040*/ 	.byte	0x02, 0x4c
        /*0042*/ 	.byte	0x01
	.zero		1


	//----- nvinfo : EIATTR_MERCURY_ISA_VERSION
	.align		4
        /*0044*/ 	.byte	0x03, 0x5f
        /*0046*/ 	.short	0x0101


	//----- nvinfo : EIATTR_VRC_CTA_INIT_COUNT
	.align		4
        /*0048*/ 	.byte	0x02, 0x4a
	.zero		1
	.zero		1


	//----- nvinfo : EIATTR_EXIT_INSTR_OFFSETS
	.align		4
        /*004c*/ 	.byte	0x04, 0x1c
        /*004e*/ 	.short	(.L_15 - .L_14)


	//   ....[0]....
.L_14:
        /*0050*/ 	.word	0x00000460


	//   ....[1]....
        /*0054*/ 	.word	0x000004b0


	//----- nvinfo : EIATTR_CBANK_PARAM_SIZE
	.align		4
.L_15:
        /*0058*/ 	.byte	0x03, 0x19
        /*005a*/ 	.short	0x0018


	//----- nvinfo : EIATTR_PARAM_CBANK
	.align		4
        /*005c*/ 	.byte	0x04, 0x0a
        /*005e*/ 	.short	(.L_17 - .L_16)
	.align		4
.L_16:
        /*0060*/ 	.word	index@(.nv.constant0._Z17reduce_sum_kernelPfiS_)
        /*0064*/ 	.short	0x0380
        /*0066*/ 	.short	0x0018


	//----- nvinfo : EIATTR_SW_WAR
	.align		4
.L_17:
        /*0068*/ 	.byte	0x04, 0x36
        /*006a*/ 	.short	(.L_19 - .L_18)
.L_18:
        /*006c*/ 	.word	0x00000008
.L_19:


//--------------------- .nv.callgraph             --------------------------
	.section	.nv.callgraph,"",@"SHT_CUDA_CALLGRAPH"
	.align	4
	.sectionentsize	8
	.align		4
        /*0000*/ 	.word	0x00000000
	.align		4
        /*0004*/ 	.word	0xffffffff
	.align		4
        /*0008*/ 	.word	0x00000000
	.align		4
        /*000c*/ 	.word	0xfffffffe
	.align		4
        /*0010*/ 	.word	0x00000000
	.align		4
        /*0014*/ 	.word	0xfffffffd
	.align		4
        /*0018*/ 	.word	0x00000000
	.align		4
        /*001c*/ 	.word	0xfffffffc


//--------------------- .text._Z17reduce_sum_kernelPfiS_ --------------------------
	.section	.text._Z17reduce_sum_kernelPfiS_,"ax",@progbits
	.align	128
        .global         _Z17reduce_sum_kernelPfiS_
        .type           _Z17reduce_sum_kernelPfiS_,@function
        .size           _Z17reduce_sum_kernelPfiS_,(.L_x_1 - _Z17reduce_sum_kernelPfiS_)
        .other          _Z17reduce_sum_kernelPfiS_,@"STO_CUDA_ENTRY STV_DEFAULT"
_Z17reduce_sum_kernelPfiS_:
.text._Z17reduce_sum_kernelPfiS_:
[----:B------:R-:W-:Y:S01]  /*0000*/  LDC R1, c[0x0][0x37c] ;  /* 0x0000df00ff017b82 */ /* 0x000fe20000000800 */
[----:B------:R-:W0:Y:S07]  /*0010*/  S2R R0, SR_CTAID.X ;  /* 0x0000000000007919 */ /* 0x000e2e0000002500 */
[----:B------:R-:W1:Y:S01]  /*0020*/  LDC.64 R4, c[0x0][0x380] ;  /* 0x0000e000ff047b82 */ /* 0x000e620000000a00 */
[----:B------:R-:W0:Y:S01]  /*0030*/  LDCU UR4, c[0x0][0x360] ;  /* 0x00006c00ff0477ac */ /* 0x000e220008000800 */
[----:B------:R-:W0:Y:S01]  /*0040*/  S2R R3, SR_TID.X ;  /* 0x0000000000037919 */ /* 0x000e220000002100 */
[----:B------:R-:W2:Y:S01]  /*0050*/  LDCU.64 UR6, c[0x0][0x358] ;  /* 0x00006b00ff0677ac */ /* 0x000ea20008000a00 */
[----:B0-----:R-:W-:-:S04]  /*0060*/  IMAD R7, R0, UR4, R3 ;  /* 0x0000000400077c24 */ /* 0x001fc8000f8e0203 */
[----:B-1----:R-:W-:-:S05]  /*0070*/  IMAD.WIDE R4, R7, 0x4, R4 ;  /* 0x0000000407047825 */ /* 0x002fca00078e0204 */
[----:B--2---:R-:W2:Y:S04]  /*0080*/  LDG.E R2, desc[UR6][R4.64] ;  /* 0x0000000604027981 */ /* 0x004ea8000c1e1900 */
[----:B------:R-:W3:Y:S04]  /*0090*/  LDG.E R7, desc[UR6][R4.64+0x4] ;  /* 0x0000040604077981 */ /* 0x000ee8000c1e1900 */
[----:B------:R-:W4:Y:S04]  /*00a0*/  LDG.E R9, desc[UR6][R4.64+0x8] ;  /* 0x0000080604097981 */ /* 0x000f28000c1e1900 */
[----:B------:R-:W5:Y:S01]  /*00b0*/  LDG.E R6, desc[UR6][R4.64+0xc] ;  /* 0x00000c0604067981 */ /* 0x000f62000c1e1900 */
[----:B------:R-:W0:Y:S01]  /*00c0*/  S2UR UR5, SR_CgaCtaId ;  /* 0x00000000000579c3 */ /* 0x000e220000008800 */
[----:B------:R-:W-:Y:S01]  /*00d0*/  UMOV UR4, 0x400 ;  /* 0x0000040000047882 */ /* 0x000fe20000000000 */
[----:B------:R-:W-:-:S02]  /*00e0*/  ISETP.GT.U32.AND P1, PT, R3, 0x7f, PT ;  /* 0x0000007f0300780c */ /* 0x000fc40003f24070 */
[----:B------:R-:W-:Y:S01]  /*00f0*/  ISETP.GT.U32.AND P0, PT, R3, 0x3f, PT ;  /* 0x0000003f0300780c */ /* 0x000fe20003f04070 */
[----:B0-----:R-:W-:Y:S01]  /*0100*/  ULEA UR4, UR5, UR4, 0x18 ;  /* 0x0000000405047291 */ /* 0x001fe2000f8ec0ff */
[----:B--2---:R-:W-:-:S04]  /*0110*/  FADD R2, RZ, R2 ;  /* 0x00000002ff027221 */ /* 0x004fc80000000000 */
[----:B---3--:R-:W-:-:S04]  /*0120*/  FADD R2, R2, R7 ;  /* 0x0000000702027221 */ /* 0x008fc80000000000 */
[----:B----4-:R-:W-:Y:S01]  /*0130*/  FADD R9, R2, R9 ;  /* 0x0000000902097221 */ /* 0x010fe20000000000 */
[----:B------:R-:W-:-:S03]  /*0140*/  LEA R2, R3, UR4, 0x2 ;  /* 0x0000000403027c11 */ /* 0x000fc6000f8e10ff */
[----:B-----5:R-:W-:-:S05]  /*0150*/  FADD R9, R9, R6 ;  /* 0x0000000609097221 */ /* 0x020fca0000000000 */
[----:B------:R-:W-:Y:S01]  /*0160*/  STS [R2], R9 ;  /* 0x0000000902007388 */ /* 0x000fe20000000800 */
[----:B------:R-:W-:Y:S06]  /*0170*/  BAR.SYNC.DEFER_BLOCKING 0x0 ;  /* 0x0000000000007b1d */ /* 0x000fec0000010000 */
[----:B------:R-:W-:Y:S04]  /*0180*/  @!P1 LDS R4, [R2+0x200] ;  /* 0x0002000002049984 */ /* 0x000fe80000000800 */
[----:B------:R-:W0:Y:S02]  /*0190*/  @!P1 LDS R5, [R2] ;  /* 0x0000000002059984 */ /* 0x000e240000000800 */
[----:B0-----:R-:W-:-:S05]  /*01a0*/  @!P1 FADD R5, R4, R5 ;  /* 0x0000000504059221 */ /* 0x001fca0000000000 */
[----:B------:R-:W-:Y:S01]  /*01b0*/  @!P1 STS [R2], R5 ;  /* 0x0000000502009388 */ /* 0x000fe20000000800 */
[----:B------:R-:W-:Y:S01]  /*01c0*/  BAR.SYNC.DEFER_BLOCKING 0x0 ;  /* 0x0000000000007b1d */ /* 0x000fe20000010000 */
[----:B------:R-:W-:-:S05]  /*01d0*/  ISETP.GT.U32.AND P1, PT, R3, 0x1f, PT ;  /* 0x0000001f0300780c */ /* 0x000fca0003f24070 */
        /* <DEDUP_REMOVED lines=29> */
[----:B------:R-:W-:-:S05]  /*03b0*/  ISETP.NE.AND P0, PT, R3, RZ, PT ;  /* 0x000000ff0300720c */ /* 0x000fca0003f05270 */
[----:B------:R-:W-:Y:S04]  /*03c0*/  @!P1 LDS R4, [R2+0x8] ;  /* 0x0000080002049984 */ /* 0x000fe80000000800 */
[----:B------:R-:W0:Y:S02]  /*03d0*/  @!P1 LDS R5, [R2] ;  /* 0x0000000002059984 */ /* 0x000e240000000800 */
[----:B0-----:R-:W-:-:S05]  /*03e0*/  @!P1 FADD R5, R4, R5 ;  /* 0x0000000504059221 */ /* 0x001fca0000000000 */
[----:B------:R-:W-:Y:S01]  /*03f0*/  @!P1 STS [R2], R5 ;  /* 0x0000000502009388 */ /* 0x000fe20000000800 */
[----:B------:R-:W-:Y:S06]  /*0400*/  BAR.SYNC.DEFER_BLOCKING 0x0 ;  /* 0x0000000000007b1d */ /* 0x000fec0000010000 */
[----:B------:R-:W-:Y:S04]  /*0410*/  @!P0 LDS R3, [UR4+0x4] ;  /* 0x00000404ff038984 */ /* 0x000fe80008000800 */
[----:B------:R-:W0:Y:S02]  /*0420*/  @!P0 LDS R4, [R2] ;  /* 0x0000000002048984 */ /* 0x000e240000000800 */
[----:B0-----:R-:W-:-:S05]  /*0430*/  @!P0 FADD R3, R3, R4 ;  /* 0x0000000403038221 */ /* 0x001fca0000000000 */
[----:B------:R0:W-:Y:S01]  /*0440*/  @!P0 STS [R2], R3 ;  /* 0x0000000302008388 */ /* 0x0001e20000000800 */
[----:B------:R-:W-:Y:S06]  /*0450*/  BAR.SYNC.DEFER_BLOCKING 0x0 ;  /* 0x0000000000007b1d */ /* 0x000fec0000010000 */
[----:B------:R-:W-:Y:S05]  /*0460*/  @P0 EXIT ;  /* 0x000000000000094d */ /* 0x000fea0003800000 */
[----:B------:R-:W1:Y:S01]  /*0470*/  LDS R5, [UR4] ;  /* 0x00000004ff057984 */ /* 0x000e620008000800 */
[----:B0-----:R-:W0:Y:S02]  /*0480*/  LDC.64 R2, c[0x0][0x390] ;  /* 0x0000e400ff027b82 */ /* 0x001e240000000a00 */
[----:B0-----:R-:W-:-:S05]  /*0490*/  IMAD.WIDE.U32 R2, R0, 0x4, R2 ;  /* 0x0000000400027825 */ /* 0x001fca00078e0002 */
[----:B-1----:R-:W-:Y:S01]  /*04a0*/  STG.E desc[UR6][R2.64], R5 ;  /* 0x0000000502007986 */ /* 0x002fe2000c101906 */
[----:B------:R-:W-:Y:S05]  /*04b0*/  EXIT ;  /* 0x000000000000794d */ /* 0x000fea0003800000 */
.L_x_0:
[----:B------:R-:W-:-:S00]  /*04c0*/  BRA `(.L_x_0) ;  /* 0xfffffffc00fc7947 */ /* 0x000fc0000383ffff */
[----:B------:R-:W-:-:S00]  /*04d0*/  NOP ;  /* 0x0000000000007918 */ /* 0x000fc00000000000 */
        /* <DEDUP_REMOVED lines=10> */
.L_x_1:


//--------------------- .nv.shared._Z17reduce_sum_kernelPfiS_ --------------------------
	.section	.nv.shared._Z17reduce_sum_kernelPfiS_,"aw",@nobits
	.sectionflags	@""
	.align	4
.nv.shared._Z17reduce_sum_kernelPfiS_:
	.zero		2048


//--------------------- .nv.shared.reserved.0     --------------------------
	.section	.nv.shared.reserved.0,"aw",@nobits
	.weak		__nv_reservedSMEM_offset_0_alias
	.size		__nv_reservedSMEM_offset_0_alias, 0, 64
	.other		__nv_reservedSMEM_offset_0_alias,@"STO_CUDA_RESERVED_SHARED STV_DEFAULT"
__nv_reservedSMEM_offset_0_alias:
	.zero		0
	.zero		64


//--------------------- .nv.constant0._Z17reduce_sum_kernelPfiS_ --------------------------
	.section	.nv.constant0._Z17reduce_sum_kernelPfiS_,"a",@progbits
	.sectionflags	@""
	.align	4
.nv.constant0._Z17reduce_sum_kernelPfiS_:
	.zero		920


//--------------------- SYMBOLS --------------------------

	.type		.nv.reservedSmem.offset0,@object
	.size		.nv.reservedSmem.offset0,0x4
	.type		.nv.reservedSmem.cap,@object
	.size		.nv.reservedSmem.cap,0x4
